//
// Generated by NVIDIA NVVM Compiler
//
// Compiler Build ID: CL-36424714
// Cuda compilation tools, release 13.0, V13.0.88
// Based on NVVM 20.0.0
//

.version 9.0
.target sm_100
.address_size 64

	// .globl	_Z12mandelKernelffffiiPim

.visible .entry _Z12mandelKernelffffiiPim(
	.param .f32 _Z12mandelKernelffffiiPim_param_0,
	.param .f32 _Z12mandelKernelffffiiPim_param_1,
	.param .f32 _Z12mandelKernelffffiiPim_param_2,
	.param .f32 _Z12mandelKernelffffiiPim_param_3,
	.param .u32 _Z12mandelKernelffffiiPim_param_4,
	.param .u32 _Z12mandelKernelffffiiPim_param_5,
	.param .u64 .ptr .align 1 _Z12mandelKernelffffiiPim_param_6,
	.param .u64 _Z12mandelKernelffffiiPim_param_7
)
{
	.reg .pred 	%p<22>;
	.reg .b32 	%r<81>;
	.reg .b32 	%f<137>;
	.reg .b64 	%rd<10>;

	ld.param.f32 	%f72, [_Z12mandelKernelffffiiPim_param_0];
	ld.param.f32 	%f74, [_Z12mandelKernelffffiiPim_param_1];
	ld.param.f32 	%f73, [_Z12mandelKernelffffiiPim_param_2];
	ld.param.f32 	%f75, [_Z12mandelKernelffffiiPim_param_3];
	ld.param.u32 	%r32, [_Z12mandelKernelffffiiPim_param_5];
	ld.param.u64 	%rd3, [_Z12mandelKernelffffiiPim_param_6];
	ld.param.u64 	%rd4, [_Z12mandelKernelffffiiPim_param_7];
	cvta.to.global.u64 	%rd5, %rd3;
	mov.u32 	%r33, %ctaid.x;
	mov.u32 	%r34, %ntid.x;
	mov.u32 	%r35, %tid.x;
	mad.lo.s32 	%r36, %r33, %r34, %r35;
	mul.lo.s32 	%r1, %r36, 10;
	mov.u32 	%r37, %ctaid.y;
	mov.u32 	%r38, %ntid.y;
	mov.u32 	%r39, %tid.y;
	mad.lo.s32 	%r40, %r37, %r38, %r39;
	cvt.rn.f32.u32 	%f76, %r40;
	fma.rn.f32 	%f1, %f75, %f76, %f74;
	setp.lt.s32 	%p1, %r32, 1;
	cvt.u64.u32 	%rd6, %r40;
	mad.lo.s64 	%rd1, %rd4, %rd6, %rd5;
	@%p1 bra 	$L__BB0_32;
	cvt.rn.f32.s32 	%f77, %r1;
	fma.rn.f32 	%f2, %f73, %f77, %f72;
	mov.b32 	%r61, 0;
	mov.f32 	%f117, %f1;
	mov.f32 	%f118, %f2;
$L__BB0_2:
	mul.f32 	%f5, %f118, %f118;
	mul.f32 	%f6, %f117, %f117;
	add.f32 	%f78, %f5, %f6;
	setp.gt.f32 	%p2, %f78, 0f40800000;
	mov.u32 	%r80, %r61;
	@%p2 bra 	$L__BB0_4;
	sub.f32 	%f79, %f5, %f6;
	add.f32 	%f80, %f118, %f118;
	add.f32 	%f118, %f2, %f79;
	fma.rn.f32 	%f117, %f80, %f117, %f1;
	add.s32 	%r61, %r61, 1;
	setp.eq.s32 	%p3, %r61, %r32;
	mov.u32 	%r80, %r32;
	@%p3 bra 	$L__BB0_4;
	bra.uni 	$L__BB0_2;
$L__BB0_4:
	mul.wide.s32 	%rd9, %r1, 4;
	add.s64 	%rd2, %rd1, %rd9;
	st.global.u32 	[%rd2], %r80;
	add.s32 	%r44, %r1, 1;
	cvt.rn.f32.s32 	%f81, %r44;
	fma.rn.f32 	%f71, %f73, %f81, %f72;
	mov.b32 	%r62, 0;
	mov.f32 	%f119, %f1;
	mov.f32 	%f120, %f71;
$L__BB0_5:
	mul.f32 	%f11, %f120, %f120;
	mul.f32 	%f12, %f119, %f119;
	add.f32 	%f82, %f11, %f12;
	setp.gt.f32 	%p4, %f82, 0f40800000;
	mov.u32 	%r63, %r62;
	@%p4 bra 	$L__BB0_7;
	sub.f32 	%f83, %f11, %f12;
	add.f32 	%f84, %f120, %f120;
	add.f32 	%f120, %f71, %f83;
	fma.rn.f32 	%f119, %f84, %f119, %f1;
	add.s32 	%r62, %r62, 1;
	setp.ne.s32 	%p5, %r62, %r32;
	mov.u32 	%r63, %r32;
	@%p5 bra 	$L__BB0_5;
$L__BB0_7:
	st.global.u32 	[%rd2+4], %r63;
	add.s32 	%r46, %r1, 2;
	cvt.rn.f32.s32 	%f85, %r46;
	fma.rn.f32 	%f15, %f73, %f85, %f72;
	mov.b32 	%r64, 0;
	mov.f32 	%f121, %f1;
	mov.f32 	%f122, %f15;
$L__BB0_8:
	mul.f32 	%f18, %f122, %f122;
	mul.f32 	%f19, %f121, %f121;
	add.f32 	%f86, %f18, %f19;
	setp.gt.f32 	%p6, %f86, 0f40800000;
	mov.u32 	%r65, %r64;
	@%p6 bra 	$L__BB0_10;
	sub.f32 	%f87, %f18, %f19;
	add.f32 	%f88, %f122, %f122;
	add.f32 	%f122, %f15, %f87;
	fma.rn.f32 	%f121, %f88, %f121, %f1;
	add.s32 	%r64, %r64, 1;
	setp.ne.s32 	%p7, %r64, %r32;
	mov.u32 	%r65, %r32;
	@%p7 bra 	$L__BB0_8;
$L__BB0_10:
	st.global.u32 	[%rd2+8], %r65;
	add.s32 	%r48, %r1, 3;
	cvt.rn.f32.s32 	%f89, %r48;
	fma.rn.f32 	%f22, %f73, %f89, %f72;
	mov.b32 	%r66, 0;
	mov.f32 	%f123, %f1;
	mov.f32 	%f124, %f22;
$L__BB0_11:
	mul.f32 	%f25, %f124, %f124;
	mul.f32 	%f26, %f123, %f123;
	add.f32 	%f90, %f25, %f26;
	setp.gt.f32 	%p8, %f90, 0f40800000;
	mov.u32 	%r67, %r66;
	@%p8 bra 	$L__BB0_13;
	sub.f32 	%f91, %f25, %f26;
	add.f32 	%f92, %f124, %f124;
	add.f32 	%f124, %f22, %f91;
	fma.rn.f32 	%f123, %f92, %f123, %f1;
	add.s32 	%r66, %r66, 1;
	setp.ne.s32 	%p9, %r66, %r32;
	mov.u32 	%r67, %r32;
	@%p9 bra 	$L__BB0_11;
$L__BB0_13:
	st.global.u32 	[%rd2+12], %r67;
	add.s32 	%r50, %r1, 4;
	cvt.rn.f32.s32 	%f93, %r50;
	fma.rn.f32 	%f29, %f73, %f93, %f72;
	mov.b32 	%r68, 0;
	mov.f32 	%f125, %f1;
	mov.f32 	%f126, %f29;
$L__BB0_14:
	mul.f32 	%f32, %f126, %f126;
	mul.f32 	%f33, %f125, %f125;
	add.f32 	%f94, %f32, %f33;
	setp.gt.f32 	%p10, %f94, 0f40800000;
	mov.u32 	%r69, %r68;
	@%p10 bra 	$L__BB0_16;
	sub.f32 	%f95, %f32, %f33;
	add.f32 	%f96, %f126, %f126;
	add.f32 	%f126, %f29, %f95;
	fma.rn.f32 	%f125, %f96, %f125, %f1;
	add.s32 	%r68, %r68, 1;
	setp.ne.s32 	%p11, %r68, %r32;
	mov.u32 	%r69, %r32;
	@%p11 bra 	$L__BB0_14;
$L__BB0_16:
	st.global.u32 	[%rd2+16], %r69;
	add.s32 	%r52, %r1, 5;
	cvt.rn.f32.s32 	%f97, %r52;
	fma.rn.f32 	%f36, %f73, %f97, %f72;
	mov.b32 	%r70, 0;
	mov.f32 	%f127, %f1;
	mov.f32 	%f128, %f36;
$L__BB0_17:
	mul.f32 	%f39, %f128, %f128;
	mul.f32 	%f40, %f127, %f127;
	add.f32 	%f98, %f39, %f40;
	setp.gt.f32 	%p12, %f98, 0f40800000;
	mov.u32 	%r71, %r70;
	@%p12 bra 	$L__BB0_19;
	sub.f32 	%f99, %f39, %f40;
	add.f32 	%f100, %f128, %f128;
	add.f32 	%f128, %f36, %f99;
	fma.rn.f32 	%f127, %f100, %f127, %f1;
	add.s32 	%r70, %r70, 1;
	setp.ne.s32 	%p13, %r70, %r32;
	mov.u32 	%r71, %r32;
	@%p13 bra 	$L__BB0_17;
$L__BB0_19:
	st.global.u32 	[%rd2+20], %r71;
	add.s32 	%r54, %r1, 6;
	cvt.rn.f32.s32 	%f101, %r54;
	fma.rn.f32 	%f43, %f73, %f101, %f72;
	mov.b32 	%r72, 0;
	mov.f32 	%f129, %f1;
	mov.f32 	%f130, %f43;
$L__BB0_20:
	mul.f32 	%f46, %f130, %f130;
	mul.f32 	%f47, %f129, %f129;
	add.f32 	%f102, %f46, %f47;
	setp.gt.f32 	%p14, %f102, 0f40800000;
	mov.u32 	%r73, %r72;
	@%p14 bra 	$L__BB0_22;
	sub.f32 	%f103, %f46, %f47;
	add.f32 	%f104, %f130, %f130;
	add.f32 	%f130, %f43, %f103;
	fma.rn.f32 	%f129, %f104, %f129, %f1;
	add.s32 	%r72, %r72, 1;
	setp.ne.s32 	%p15, %r72, %r32;
	mov.u32 	%r73, %r32;
	@%p15 bra 	$L__BB0_20;
$L__BB0_22:
	st.global.u32 	[%rd2+24], %r73;
	add.s32 	%r56, %r1, 7;
	cvt.rn.f32.s32 	%f105, %r56;
	fma.rn.f32 	%f50, %f73, %f105, %f72;
	mov.b32 	%r74, 0;
	mov.f32 	%f131, %f1;
	mov.f32 	%f132, %f50;
$L__BB0_23:
	mul.f32 	%f53, %f132, %f132;
	mul.f32 	%f54, %f131, %f131;
	add.f32 	%f106, %f53, %f54;
	setp.gt.f32 	%p16, %f106, 0f40800000;
	mov.u32 	%r75, %r74;
	@%p16 bra 	$L__BB0_25;
	sub.f32 	%f107, %f53, %f54;
	add.f32 	%f108, %f132, %f132;
	add.f32 	%f132, %f50, %f107;
	fma.rn.f32 	%f131, %f108, %f131, %f1;
	add.s32 	%r74, %r74, 1;
	setp.ne.s32 	%p17, %r74, %r32;
	mov.u32 	%r75, %r32;
	@%p17 bra 	$L__BB0_23;
$L__BB0_25:
	st.global.u32 	[%rd2+28], %r75;
	add.s32 	%r58, %r1, 8;
	cvt.rn.f32.s32 	%f109, %r58;
	fma.rn.f32 	%f57, %f73, %f109, %f72;
	mov.b32 	%r76, 0;
	mov.f32 	%f133, %f1;
	mov.f32 	%f134, %f57;
$L__BB0_26:
	mul.f32 	%f60, %f134, %f134;
	mul.f32 	%f61, %f133, %f133;
	add.f32 	%f110, %f60, %f61;
	setp.gt.f32 	%p18, %f110, 0f40800000;
	mov.u32 	%r77, %r76;
	@%p18 bra 	$L__BB0_28;
	sub.f32 	%f111, %f60, %f61;
	add.f32 	%f112, %f134, %f134;
	add.f32 	%f134, %f57, %f111;
	fma.rn.f32 	%f133, %f112, %f133, %f1;
	add.s32 	%r76, %r76, 1;
	setp.ne.s32 	%p19, %r76, %r32;
	mov.u32 	%r77, %r32;
	@%p19 bra 	$L__BB0_26;
$L__BB0_28:
	st.global.u32 	[%rd2+32], %r77;
	add.s32 	%r60, %r1, 9;
	cvt.rn.f32.s32 	%f113, %r60;
	fma.rn.f32 	%f64, %f73, %f113, %f72;
	mov.b32 	%r78, 0;
	mov.f32 	%f135, %f1;
	mov.f32 	%f136, %f64;
$L__BB0_29:
	mul.f32 	%f67, %f136, %f136;
	mul.f32 	%f68, %f135, %f135;
	add.f32 	%f114, %f67, %f68;
	setp.gt.f32 	%p20, %f114, 0f40800000;
	mov.u32 	%r79, %r78;
	@%p20 bra 	$L__BB0_31;
	sub.f32 	%f115, %f67, %f68;
	add.f32 	%f116, %f136, %f136;
	add.f32 	%f136, %f64, %f115;
	fma.rn.f32 	%f135, %f116, %f135, %f1;
	add.s32 	%r78, %r78, 1;
	setp.ne.s32 	%p21, %r78, %r32;
	mov.u32 	%r79, %r32;
	@%p21 bra 	$L__BB0_29;
$L__BB0_31:
	st.global.u32 	[%rd2+36], %r79;
	bra.uni 	$L__BB0_33;
$L__BB0_32:
	mul.wide.s32 	%rd7, %r1, 4;
	add.s64 	%rd8, %rd1, %rd7;
	mov.b32 	%r41, 0;
	st.global.u32 	[%rd8], %r41;
	st.global.u32 	[%rd8+4], %r41;
	st.global.u32 	[%rd8+8], %r41;
	st.global.u32 	[%rd8+12], %r41;
	st.global.u32 	[%rd8+16], %r41;
	st.global.u32 	[%rd8+20], %r41;
	st.global.u32 	[%rd8+24], %r41;
	st.global.u32 	[%rd8+28], %r41;
	st.global.u32 	[%rd8+32], %r41;
	st.global.u32 	[%rd8+36], %r41;
$L__BB0_33:
	ret;

}


// ===== COMPILED SASS (sm_100) =====

	.target	sm_100

	.elftype	@"ET_EXEC"


//--------------------- .note.nv.tkinfo           --------------------------
	.section	.note.nv.tkinfo,"",@"SHT_NOTE"
	.sectionflags	@"SHF_NOTE_NV_TKINFO"
	.tkinfo
        /*0018*/ 	.word	0x00000002
        /*0030*/ 	.string	""
        /*0030*/ 	.string	"ptxas"
        /*0030*/ 	.string	"Cuda compilation tools, release 13.0, V13.0.88"
        /*0030*/ 	.string	"Build cuda_13.0.r13.0/compiler.36424714_0"
        /*0030*/ 	.string	"-arch sm_100 -m 64 "



//--------------------- .note.nv.cuinfo           --------------------------
	.section	.note.nv.cuinfo,"",@"SHT_NOTE"
	.sectionflags	@"SHF_NOTE_NV_CUINFO"
        /*0018*/ 	.short	0x0002
        /*001a*/ 	.short	0x0064
        /*001c*/ 	.short	0x0082
	.zero		2


//--------------------- .nv.info                  --------------------------
	.section	.nv.info,"",@"SHT_CUDA_INFO"
	.align	4


	//----- nvinfo : EIATTR_REGCOUNT
	.align		4
        /*0000*/ 	.byte	0x04, 0x2f
        /*0002*/ 	.short	(.L_1 - .L_0)
	.align		4
.L_0:
        /*0004*/ 	.word	index@(_Z12mandelKernelffffiiPim)
        /*0008*/ 	.word	0x00000010


	//----- nvinfo : EIATTR_FRAME_SIZE
	.align		4
.L_1:
        /*000c*/ 	.byte	0x04, 0x11
        /*000e*/ 	.short	(.L_3 - .L_2)
	.align		4
.L_2:
        /*0010*/ 	.word	index@(_Z12mandelKernelffffiiPim)
        /*0014*/ 	.word	0x00000000


	//----- nvinfo : EIATTR_MIN_STACK_SIZE
	.align		4
.L_3:
        /*0018*/ 	.byte	0x04, 0x12
        /*001a*/ 	.short	(.L_5 - .L_4)
	.align		4
.L_4:
        /*001c*/ 	.word	index@(_Z12mandelKernelffffiiPim)
        /*0020*/ 	.word	0x00000000
.L_5:


//--------------------- .nv.compat                --------------------------
	.section	.nv.compat,"",@"SHT_CUDA_COMPAT_INFO"
	.align	4
        /*0000*/ 	.byte	0x02, 0x09, 0x00, 0x00, 0x02, 0x02, 0x01, 0x00, 0x02, 0x05, 0x05, 0x00, 0x03, 0x07, 0x01, 0x01
        /*0010*/ 	.byte	0x02, 0x03, 0x00, 0x00, 0x02, 0x06, 0x01, 0x00, 0x04, 0x0b, 0x08, 0x00, 0x01, 0x00, 0x00, 0x00
        /*0020*/ 	.byte	0x00, 0x00, 0x00, 0x00


//--------------------- .nv.info._Z12mandelKernelffffiiPim --------------------------
	.section	.nv.info._Z12mandelKernelffffiiPim,"",@"SHT_CUDA_INFO"
	.sectionflags	@""
	.align	4


	//----- nvinfo : EIATTR_CUDA_API_VERSION
	.align		4
        /*0000*/ 	.byte	0x04, 0x37
        /*0002*/ 	.short	(.L_7 - .L_6)
.L_6:
        /*0004*/ 	.word	0x00000082


	//----- nvinfo : EIATTR_KPARAM_INFO
	.align		4
.L_7:
        /*0008*/ 	.byte	0x04, 0x17
        /*000a*/ 	.short	(.L_9 - .L_8)
.L_8:
        /*000c*/ 	.word	0x00000000
        /*0010*/ 	.short	0x0007
        /*0012*/ 	.short	0x0020
        /*0014*/ 	.byte	0x00, 0xf0, 0x21, 0x00


	//----- nvinfo : EIATTR_KPARAM_INFO
	.align		4
.L_9:
        /*0018*/ 	.byte	0x04, 0x17
        /*001a*/ 	.short	(.L_11 - .L_10)
.L_10:
        /*001c*/ 	.word	0x00000000
        /*0020*/ 	.short	0x0006
        /*0022*/ 	.short	0x0018
        /*0024*/ 	.byte	0x00, 0xf5, 0x21, 0x00


	//----- nvinfo : EIATTR_KPARAM_INFO
	.align		4
.L_11:
        /*0028*/ 	.byte	0x04, 0x17
        /*002a*/ 	.short	(.L_13 - .L_12)
.L_12:
        /*002c*/ 	.word	0x00000000
        /*0030*/ 	.short	0x0005
        /*0032*/ 	.short	0x0014
        /*0034*/ 	.byte	0x00, 0xf0, 0x11, 0x00


	//----- nvinfo : EIATTR_KPARAM_INFO
	.align		4
.L_13:
        /*0038*/ 	.byte	0x04, 0x17
        /*003a*/ 	.short	(.L_15 - .L_14)
.L_14:
        /*003c*/ 	.word	0x00000000
        /*0040*/ 	.short	0x0004
        /*0042*/ 	.short	0x0010
        /*0044*/ 	.byte	0x00, 0xf0, 0x11, 0x00


	//----- nvinfo : EIATTR_KPARAM_INFO
	.align		4
.L_15:
        /*0048*/ 	.byte	0x04, 0x17
        /*004a*/ 	.short	(.L_17 - .L_16)
.L_16:
        /*004c*/ 	.word	0x00000000
        /*0050*/ 	.short	0x0003
        /*0052*/ 	.short	0x000c
        /*0054*/ 	.byte	0x00, 0xf0, 0x11, 0x00


	//----- nvinfo : EIATTR_KPARAM_INFO
	.align		4
.L_17:
        /*0058*/ 	.byte	0x04, 0x17
        /*005a*/ 	.short	(.L_19 - .L_18)
.L_18:
        /*005c*/ 	.word	0x00000000
        /*0060*/ 	.short	0x0002
        /*0062*/ 	.short	0x0008
        /*0064*/ 	.byte	0x00, 0xf0, 0x11, 0x00


	//----- nvinfo : EIATTR_KPARAM_INFO
	.align		4
.L_19:
        /*0068*/ 	.byte	0x04, 0x17
        /*006a*/ 	.short	(.L_21 - .L_20)
.L_20:
        /*006c*/ 	.word	0x00000000
        /*0070*/ 	.short	0x0001
        /*0072*/ 	.short	0x0004
        /*0074*/ 	.byte	0x00, 0xf0, 0x11, 0x00


	//----- nvinfo : EIATTR_KPARAM_INFO
	.align		4
.L_21:
        /*0078*/ 	.byte	0x04, 0x17
        /*007a*/ 	.short	(.L_23 - .L_22)
.L_22:
        /*007c*/ 	.word	0x00000000
        /*0080*/ 	.short	0x0000
        /*0082*/ 	.short	0x0000
        /*0084*/ 	.byte	0x00, 0xf0, 0x11, 0x00


	//----- nvinfo : EIATTR_SPARSE_MMA_MASK
	.align		4
.L_23:
        /*0088*/ 	.byte	0x03, 0x50
        /*008a*/ 	.short	0x0000


	//----- nvinfo : EIATTR_MAXREG_COUNT
	.align		4
        /*008c*/ 	.byte	0x03, 0x1b
        /*008e*/ 	.short	0x00ff


	//----- nvinfo : EIATTR_MERCURY_ISA_VERSION
	.align		4
        /*0090*/ 	.byte	0x03, 0x5f
        /*0092*/ 	.short	0x0101


	//----- nvinfo : EIATTR_VRC_CTA_INIT_COUNT
	.align		4
        /*0094*/ 	.byte	0x02, 0x4a
	.zero		1
	.zero		1


	//----- nvinfo : EIATTR_EXIT_INSTR_OFFSETS
	.align		4
        /*0098*/ 	.byte	0x04, 0x1c
        /*009a*/ 	.short	(.L_25 - .L_24)


	//   ....[0]....
.L_24:
        /*009c*/ 	.word	0x00001230


	//   ....[1]....
        /*00a0*/ 	.word	0x000012f0


	//----- nvinfo : EIATTR_CRS_STACK_SIZE
	.align		4
.L_25:
        /*00a4*/ 	.byte	0x04, 0x1e
        /*00a6*/ 	.short	(.L_27 - .L_26)
.L_26:
        /*00a8*/ 	.word	0x00000000


	//----- nvinfo : EIATTR_CBANK_PARAM_SIZE
	.align		4
.L_27:
        /*00ac*/ 	.byte	0x03, 0x19
        /*00ae*/ 	.short	0x0028


	//----- nvinfo : EIATTR_PARAM_CBANK
	.align		4
        /*00b0*/ 	.byte	0x04, 0x0a
        /*00b2*/ 	.short	(.L_29 - .L_28)
	.align		4
.L_28:
        /*00b4*/ 	.word	index@(.nv.constant0._Z12mandelKernelffffiiPim)
        /*00b8*/ 	.short	0x0380
        /*00ba*/ 	.short	0x0028


	//----- nvinfo : EIATTR_SW_WAR
	.align		4
.L_29:
        /*00bc*/ 	.byte	0x04, 0x36
        /*00be*/ 	.short	(.L_31 - .L_30)
.L_30:
        /*00c0*/ 	.word	0x00000008
.L_31:


//--------------------- .nv.callgraph             --------------------------
	.section	.nv.callgraph,"",@"SHT_CUDA_CALLGRAPH"
	.align	4
	.sectionentsize	8
	.align		4
        /*0000*/ 	.word	0x00000000
	.align		4
        /*0004*/ 	.word	0xffffffff
	.align		4
        /*0008*/ 	.word	0x00000000
	.align		4
        /*000c*/ 	.word	0xfffffffe
	.align		4
        /*0010*/ 	.word	0x00000000
	.align		4
        /*0014*/ 	.word	0xfffffffd
	.align		4
        /*0018*/ 	.word	0x00000000
	.align		4
        /*001c*/ 	.word	0xfffffffc


//--------------------- .text._Z12mandelKernelffffiiPim --------------------------
	.section	.text._Z12mandelKernelffffiiPim,"ax",@progbits
	.align	128
        .global         _Z12mandelKernelffffiiPim
        .type           _Z12mandelKernelffffiiPim,@function
        .size           _Z12mandelKernelffffiiPim,(.L_x_32 - _Z12mandelKernelffffiiPim)
        .other          _Z12mandelKernelffffiiPim,@"STO_CUDA_ENTRY STV_DEFAULT"
_Z12mandelKernelffffiiPim:
.text._Z12mandelKernelffffiiPim:
[----:B------:R-:W-:Y:S01]  /*0000*/  LDC R1, c[0x0][0x37c] ;  /* 0x0000df00ff017b82 */ /* 0x000fe20000000800 */
[----:B------:R-:W0:Y:S07]  /*0010*/  S2R R0, SR_TID.Y ;  /* 0x0000000000007919 */ /* 0x000e2e0000002200 */
[----:B------:R-:W1:Y:S01]  /*0020*/  LDC R5, c[0x0][0x360] ;  /* 0x0000d800ff057b82 */ /* 0x000e620000000800 */
[----:B------:R-:W2:Y:S01]  /*0030*/  LDCU UR8, c[0x0][0x394] ;  /* 0x00007280ff0877ac */ /* 0x000ea20008000800 */
[----:B------:R-:W1:Y:S01]  /*0040*/  S2R R4, SR_TID.X ;  /* 0x0000000000047919 */ /* 0x000e620000002100 */
[----:B------:R-:W3:Y:S05]  /*0050*/  LDCU.64 UR10, c[0x0][0x3a0] ;  /* 0x00007400ff0a77ac */ /* 0x000eea0008000a00 */
[----:B------:R-:W0:Y:S01]  /*0060*/  S2UR UR4, SR_CTAID.Y ;  /* 0x00000000000479c3 */ /* 0x000e220000002600 */
[----:B------:R-:W4:Y:S07]  /*0070*/  LDCU UR7, c[0x0][0x38c] ;  /* 0x00007180ff0777ac */ /* 0x000f2e0008000800 */
[----:B------:R-:W0:Y:S01]  /*0080*/  LDC R7, c[0x0][0x364] ;  /* 0x0000d900ff077b82 */ /* 0x000e220000000800 */
[----:B--2---:R-:W-:-:S07]  /*0090*/  UISETP.GE.AND UP0, UPT, UR8, 0x1, UPT ;  /* 0x000000010800788c */ /* 0x004fce000bf06270 */
[----:B------:R-:W3:Y:S08]  /*00a0*/  LDC.64 R2, c[0x0][0x398] ;  /* 0x0000e600ff027b82 */ /* 0x000ef00000000a00 */
[----:B------:R-:W1:Y:S08]  /*00b0*/  S2UR UR6, SR_CTAID.X ;  /* 0x00000000000679c3 */ /* 0x000e700000002500 */
[----:B------:R-:W4:Y:S01]  /*00c0*/  LDC R9, c[0x0][0x384] ;  /* 0x0000e100ff097b82 */ /* 0x000f220000000800 */
[----:B0-----:R-:W-:Y:S01]  /*00d0*/  IMAD R7, R7, UR4, R0 ;  /* 0x0000000407077c24 */ /* 0x001fe2000f8e0200 */
[----:B------:R-:W0:Y:S04]  /*00e0*/  LDCU.64 UR4, c[0x0][0x358] ;  /* 0x00006b00ff0477ac */ /* 0x000e280008000a00 */
[----:B------:R-:W-:Y:S01]  /*00f0*/  I2FP.F32.U32 R0, R7 ;  /* 0x0000000700007245 */ /* 0x000fe20000201000 */
[----:B---3--:R-:W-:-:S04]  /*0100*/  IMAD.WIDE.U32 R2, R7, UR10, R2 ;  /* 0x0000000a07027c25 */ /* 0x008fc8000f8e0002 */
[----:B------:R-:W-:Y:S02]  /*0110*/  IMAD R3, R7, UR11, R3 ;  /* 0x0000000b07037c24 */ /* 0x000fe4000f8e0203 */
[----:B-1----:R-:W-:-:S04]  /*0120*/  IMAD R5, R5, UR6, R4 ;  /* 0x0000000605057c24 */ /* 0x002fc8000f8e0204 */
[----:B------:R-:W-:Y:S02]  /*0130*/  IMAD R5, R5, 0xa, RZ ;  /* 0x0000000a05057824 */ /* 0x000fe400078e02ff */
[----:B----4-:R-:W-:Y:S01]  /*0140*/  FFMA R0, R0, UR7, R9 ;  /* 0x0000000700007c23 */ /* 0x010fe20008000009 */
[----:B0-----:R-:W-:Y:S06]  /*0150*/  BRA.U !UP0, `(.L_x_0) ;  /* 0x0000001108387547 */ /* 0x001fec000b800000 */
[----:B------:R-:W0:Y:S01]  /*0160*/  LDC R7, c[0x0][0x380] ;  /* 0x0000e000ff077b82 */ /* 0x000e220000000800 */
[----:B------:R-:W0:Y:S01]  /*0170*/  LDCU UR6, c[0x0][0x388] ;  /* 0x00007100ff0677ac */ /* 0x000e220008000800 */
[----:B------:R-:W-:Y:S01]  /*0180*/  I2FP.F32.S32 R4, R5 ;  /* 0x0000000500047245 */ /* 0x000fe20000201400 */
[----:B------:R-:W-:Y:S01]  /*0190*/  BSSY.RECONVERGENT B0, `(.L_x_1) ;  /* 0x000001d000007945 */ /* 0x000fe20003800200 */
[----:B------:R-:W-:-:S03]  /*01a0*/  HFMA2 R9, -RZ, RZ, 0, 0 ;  /* 0x00000000ff097431 */ /* 0x000fc600000001ff */
[----:B0-----:R-:W-:Y:S01]  /*01b0*/  FFMA R4, R4, UR6, R7 ;  /* 0x0000000604047c23 */ /* 0x001fe20008000007 */
[----:B------:R-:W-:-:S03]  /*01c0*/  FMUL R7, R0, R0 ;  /* 0x0000000000077220 */ /* 0x000fc60000400000 */
[----:B------:R-:W-:-:S04]  /*01d0*/  FMUL R6, R4, R4 ;  /* 0x0000000404067220 */ /* 0x000fc80000400000 */
[----:B------:R-:W-:-:S05]  /*01e0*/  FADD R8, R6, R7 ;  /* 0x0000000706087221 */ /* 0x000fca0000000000 */
[----:B------:R-:W-:-:S13]  /*01f0*/  FSETP.GT.AND P0, PT, R8, 4, PT ;  /* 0x408000000800780b */ /* 0x000fda0003f04000 */
[----:B------:R-:W-:Y:S05]  /*0200*/  @P0 BRA `(.L_x_2) ;  /* 0x0000000000540947 */ /* 0x000fea0003800000 */
[----:B------:R-:W-:Y:S01]  /*0210*/  MOV R9, R6 ;  /* 0x0000000600097202 */ /* 0x000fe20000000f00 */
[----:B------:R-:W0:Y:S01]  /*0220*/  LDCU UR7, c[0x0][0x394] ;  /* 0x00007280ff0777ac */ /* 0x000e220008000800 */
[----:B------:R-:W-:Y:S02]  /*0230*/  MOV R10, R7 ;  /* 0x00000007000a7202 */ /* 0x000fe40000000f00 */
[----:B------:R-:W-:Y:S01]  /*0240*/  MOV R6, RZ ;  /* 0x000000ff00067202 */ /* 0x000fe20000000f00 */
[----:B------:R-:W1:Y:S01]  /*0250*/  LDCU UR6, c[0x0][0x394] ;  /* 0x00007280ff0677ac */ /* 0x000e620008000800 */
[----:B------:R-:W-:Y:S02]  /*0260*/  MOV R7, R0 ;  /* 0x0000000000077202 */ /* 0x000fe40000000f00 */
[----:B------:R-:W-:-:S07]  /*0270*/  MOV R8, R4 ;  /* 0x0000000400087202 */ /* 0x000fce0000000f00 */
.L_x_3:
[----:B------:R-:W-:Y:S01]  /*0280*/  IADD3 R6, PT, PT, R6, 0x1, RZ ;  /* 0x0000000106067810 */ /* 0x000fe20007ffe0ff */
[----:B------:R-:W-:Y:S01]  /*0290*/  FADD R13, R8, R8 ;  /* 0x00000008080d7221 */ /* 0x000fe20000000000 */
[----:B------:R-:W-:Y:S01]  /*02a0*/  FADD R11, -R10, R9 ;  /* 0x000000090a0b7221 */ /* 0x000fe20000000100 */
[----:B-1----:R-:W-:Y:S02]  /*02b0*/  MOV R9, UR6 ;  /* 0x0000000600097c02 */ /* 0x002fe40008000f00 */
[----:B0-----:R-:W-:Y:S01]  /*02c0*/  ISETP.NE.AND P0, PT, R6, UR7, PT ;  /* 0x0000000706007c0c */ /* 0x001fe2000bf05270 */
[----:B------:R-:W-:-:S12]  /*02d0*/  FFMA R7, R13, R7, R0 ;  /* 0x000000070d077223 */ /* 0x000fd80000000000 */
[----:B------:R-:W-:Y:S05]  /*02e0*/  @!P0 BRA `(.L_x_2) ;  /* 0x00000000001c8947 */ /* 0x000fea0003800000 */
[----:B------:R-:W-:Y:S01]  /*02f0*/  FADD R8, R4, R11 ;  /* 0x0000000b04087221 */ /* 0x000fe20000000000 */
[----:B------:R-:W-:-:S03]  /*0300*/  FMUL R10, R7, R7 ;  /* 0x00000007070a7220 */ /* 0x000fc60000400000 */
[----:B------:R-:W-:-:S04]  /*0310*/  FMUL R9, R8, R8 ;  /* 0x0000000808097220 */ /* 0x000fc80000400000 */
[----:B------:R-:W-:-:S05]  /*0320*/  FADD R11, R9, R10 ;  /* 0x0000000a090b7221 */ /* 0x000fca0000000000 */
[----:B------:R-:W-:-:S13]  /*0330*/  FSETP.GT.AND P0, PT, R11, 4, PT ;  /* 0x408000000b00780b */ /* 0x000fda0003f04000 */
[----:B------:R-:W-:Y:S05]  /*0340*/  @!P0 BRA `(.L_x_3) ;  /* 0xfffffffc00cc8947 */ /* 0x000fea000383ffff */
[----:B------:R-:W-:-:S07]  /*0350*/  MOV R9, R6 ;  /* 0x0000000600097202 */ /* 0x000fce0000000f00 */
.L_x_2:
[----:B------:R-:W-:Y:S05]  /*0360*/  BSYNC.RECONVERGENT B0 ;  /* 0x0000000000007941 */ /* 0x000fea0003800200 */
.L_x_1:
[----:B------:R-:W0:Y:S01]  /*0370*/  LDC R7, c[0x0][0x380] ;  /* 0x0000e000ff077b82 */ /* 0x000e220000000800 */
[C---:B------:R-:W-:Y:S01]  /*0380*/  IMAD.WIDE R2, R5.reuse, 0x4, R2 ;  /* 0x0000000405027825 */ /* 0x040fe200078e0202 */
[----:B------:R-:W0:Y:S01]  /*0390*/  LDCU UR6, c[0x0][0x388] ;  /* 0x00007100ff0677ac */ /* 0x000e220008000800 */
[----:B------:R-:W-:Y:S02]  /*03a0*/  IADD3 R4, PT, PT, R5, 0x1, RZ ;  /* 0x0000000105047810 */ /* 0x000fe40007ffe0ff */
[----:B------:R-:W-:Y:S01]  /*03b0*/  HFMA2 R6, -RZ, RZ, 0, 0 ;  /* 0x00000000ff067431 */ /* 0x000fe200000001ff */
[----:B------:R-:W-:Y:S01]  /*03c0*/  BSSY.RECONVERGENT B0, `(.L_x_4) ;  /* 0x0000015000007945 */ /* 0x000fe20003800200 */
[----:B------:R1:W-:Y:S01]  /*03d0*/  STG.E desc[UR4][R2.64], R9 ;  /* 0x0000000902007986 */ /* 0x0003e2000c101904 */
[----:B------:R-:W-:Y:S01]  /*03e0*/  I2FP.F32.S32 R4, R4 ;  /* 0x0000000400047245 */ /* 0x000fe20000201400 */
[----:B------:R-:W2:Y:S01]  /*03f0*/  LDCU UR8, c[0x0][0x394] ;  /* 0x00007280ff0877ac */ /* 0x000ea20008000800 */
[----:B------:R-:W3:Y:S03]  /*0400*/  LDCU UR7, c[0x0][0x394] ;  /* 0x00007280ff0777ac */ /* 0x000ee60008000800 */
[----:B0-----:R-:W-:Y:S01]  /*0410*/  FFMA R4, R4, UR6, R7 ;  /* 0x0000000604047c23 */ /* 0x001fe20008000007 */
[----:B------:R-:W-:-:S04]  /*0420*/  MOV R7, R0 ;  /* 0x0000000000077202 */ /* 0x000fc80000000f00 */
[----:B-123--:R-:W-:-:S07]  /*0430*/  MOV R8, R4 ;  /* 0x0000000400087202 */ /* 0x00efce0000000f00 */
.L_x_6:
[----:B------:R-:W-:Y:S01]  /*0440*/  FMUL R9, R8, R8 ;  /* 0x0000000808097220 */ /* 0x000fe20000400000 */
[----:B------:R-:W-:-:S04]  /*0450*/  FMUL R10, R7, R7 ;  /* 0x00000007070a7220 */ /* 0x000fc80000400000 */
[----:B------:R-:W-:-:S05]  /*0460*/  FADD R11, R9, R10 ;  /* 0x0000000a090b7221 */ /* 0x000fca0000000000 */
[----:B------:R-:W-:-:S13]  /*0470*/  FSETP.GT.AND P0, PT, R11, 4, PT ;  /* 0x408000000b00780b */ /* 0x000fda0003f04000 */
[----:B------:R-:W-:Y:S05]  /*0480*/  @P0 BRA `(.L_x_5) ;  /* 0x0000000000200947 */ /* 0x000fea0003800000 */
[----:B------:R-:W-:Y:S01]  /*0490*/  IADD3 R6, PT, PT, R6, 0x1, RZ ;  /* 0x0000000106067810 */ /* 0x000fe20007ffe0ff */
[----:B------:R-:W-:Y:S01]  /*04a0*/  FADD R11, R8, R8 ;  /* 0x00000008080b7221 */ /* 0x000fe20000000000 */
[----:B------:R-:W-:Y:S02]  /*04b0*/  FADD R9, R9, -R10 ;  /* 0x8000000a09097221 */ /* 0x000fe40000000000 */
[----:B------:R-:W-:Y:S01]  /*04c0*/  ISETP.NE.AND P0, PT, R6, UR7, PT ;  /* 0x0000000706007c0c */ /* 0x000fe2000bf05270 */
[----:B------:R-:W-:Y:S01]  /*04d0*/  FFMA R7, R11, R7, R0 ;  /* 0x000000070b077223 */ /* 0x000fe20000000000 */
[----:B------:R-:W-:-:S11]  /*04e0*/  FADD R8, R4, R9 ;  /* 0x0000000904087221 */ /* 0x000fd60000000000 */
[----:B------:R-:W-:Y:S05]  /*04f0*/  @P0 BRA `(.L_x_6) ;  /* 0xfffffffc00d00947 */ /* 0x000fea000383ffff */
[----:B------:R-:W-:-:S07]  /*0500*/  MOV R6, UR8 ;  /* 0x0000000800067c02 */ /* 0x000fce0008000f00 */
.L_x_5:
[----:B------:R-:W-:Y:S05]  /*0510*/  BSYNC.RECONVERGENT B0 ;  /* 0x0000000000007941 */ /* 0x000fea0003800200 */
.L_x_4:
[----:B------:R-:W0:Y:S01]  /*0520*/  LDC R7, c[0x0][0x380] ;  /* 0x0000e000ff077b82 */ /* 0x000e220000000800 */
[----:B------:R-:W0:Y:S01]  /*0530*/  LDCU UR6, c[0x0][0x388] ;  /* 0x00007100ff0677ac */ /* 0x000e220008000800 */
[----:B------:R1:W-:Y:S01]  /*0540*/  STG.E desc[UR4][R2.64+0x4], R6 ;  /* 0x0000040602007986 */ /* 0x0003e2000c101904 */
[----:B------:R-:W-:Y:S01]  /*0550*/  IADD3 R4, PT, PT, R5, 0x2, RZ ;  /* 0x0000000205047810 */ /* 0x000fe20007ffe0ff */
[----:B------:R-:W-:Y:S01]  /*0560*/  BSSY.RECONVERGENT B0, `(.L_x_7) ;  /* 0x0000015000007945 */ /* 0x000fe20003800200 */
[----:B------:R-:W-:Y:S01]  /*0570*/  MOV R9, R0 ;  /* 0x0000000000097202 */ /* 0x000fe20000000f00 */
[----:B------:R-:W2:Y:S01]  /*0580*/  LDCU UR8, c[0x0][0x394] ;  /* 0x00007280ff0877ac */ /* 0x000ea20008000800 */
[----:B------:R-:W-:Y:S01]  /*0590*/  I2FP.F32.S32 R4, R4 ;  /* 0x0000000400047245 */ /* 0x000fe20000201400 */
[----:B------:R-:W3:Y:S04]  /*05a0*/  LDCU UR7, c[0x0][0x394] ;  /* 0x00007280ff0777ac */ /* 0x000ee80008000800 */
[----:B0-----:R-:W-:Y:S01]  /*05b0*/  FFMA R4, R4, UR6, R7 ;  /* 0x0000000604047c23 */ /* 0x001fe20008000007 */
[----:B------:R-:W-:-:S04]  /*05c0*/  HFMA2 R7, -RZ, RZ, 0, 0 ;  /* 0x00000000ff077431 */ /* 0x000fc800000001ff */
[----:B-123--:R-:W-:-:S07]  /*05d0*/  MOV R8, R4 ;  /* 0x0000000400087202 */ /* 0x00efce0000000f00 */
.L_x_9:
        /* <DEDUP_REMOVED lines=13> */
.L_x_8:
[----:B------:R-:W-:Y:S05]  /*06b0*/  BSYNC.RECONVERGENT B0 ;  /* 0x0000000000007941 */ /* 0x000fea0003800200 */
.L_x_7:
[----:B------:R-:W0:Y:S01]  /*06c0*/  LDC R9, c[0x0][0x380] ;  /* 0x0000e000ff097b82 */ /* 0x000e220000000800 */
[----:B------:R-:W0:Y:S01]  /*06d0*/  LDCU UR6, c[0x0][0x388] ;  /* 0x00007100ff0677ac */ /* 0x000e220008000800 */
[----:B------:R1:W-:Y:S01]  /*06e0*/  STG.E desc[UR4][R2.64+0x8], R7 ;  /* 0x0000080702007986 */ /* 0x0003e2000c101904 */
[----:B------:R-:W-:Y:S01]  /*06f0*/  IADD3 R4, PT, PT, R5, 0x3, RZ ;  /* 0x0000000305047810 */ /* 0x000fe20007ffe0ff */
[----:B------:R-:W-:Y:S01]  /*0700*/  HFMA2 R6, -RZ, RZ, 0, 0 ;  /* 0x00000000ff067431 */ /* 0x000fe200000001ff */
[----:B------:R-:W-:Y:S01]  /*0710*/  BSSY.RECONVERGENT B0, `(.L_x_10) ;  /* 0x0000014000007945 */ /* 0x000fe20003800200 */
[----:B------:R-:W2:Y:S01]  /*0720*/  LDCU UR8, c[0x0][0x394] ;  /* 0x00007280ff0877ac */ /* 0x000ea20008000800 */
[----:B------:R-:W-:Y:S01]  /*0730*/  I2FP.F32.S32 R4, R4 ;  /* 0x0000000400047245 */ /* 0x000fe20000201400 */
[----:B------:R-:W3:Y:S04]  /*0740*/  LDCU UR7, c[0x0][0x394] ;  /* 0x00007280ff0777ac */ /* 0x000ee80008000800 */
[----:B0-----:R-:W-:Y:S01]  /*0750*/  FFMA R4, R4, UR6, R9 ;  /* 0x0000000604047c23 */ /* 0x001fe20008000009 */
[----:B------:R-:W-:-:S04]  /*0760*/  MOV R9, R0 ;  /* 0x0000000000097202 */ /* 0x000fc80000000f00 */
[----:B-123--:R-:W-:-:S07]  /*0770*/  MOV R8, R4 ;  /* 0x0000000400087202 */ /* 0x00efce0000000f00 */
.L_x_12:
        /* <DEDUP_REMOVED lines=13> */
.L_x_11:
[----:B------:R-:W-:Y:S05]  /*0850*/  BSYNC.RECONVERGENT B0 ;  /* 0x0000000000007941 */ /* 0x000fea0003800200 */
.L_x_10:
        /* <DEDUP_REMOVED lines=10> */
[----:B------:R-:W-:-:S03]  /*0900*/  HFMA2 R7, -RZ, RZ, 0, 0 ;  /* 0x00000000ff077431 */ /* 0x000fc600000001ff */
[----:B-123--:R-:W-:-:S07]  /*0910*/  IMAD.MOV.U32 R8, RZ, RZ, R4 ;  /* 0x000000ffff087224 */ /* 0x00efce00078e0004 */
.L_x_15:
        /* <DEDUP_REMOVED lines=13> */
.L_x_14:
[----:B------:R-:W-:Y:S05]  /*09f0*/  BSYNC.RECONVERGENT B0 ;  /* 0x0000000000007941 */ /* 0x000fea0003800200 */
.L_x_13:
        /* <DEDUP_REMOVED lines=12> */
.L_x_18:
        /* <DEDUP_REMOVED lines=13> */
.L_x_17:
[----:B------:R-:W-:Y:S05]  /*0b90*/  BSYNC.RECONVERGENT B0 ;  /* 0x0000000000007941 */ /* 0x000fea0003800200 */
.L_x_16:
        /* <DEDUP_REMOVED lines=12> */
.L_x_21:
        /* <DEDUP_REMOVED lines=13> */
.L_x_20:
[----:B------:R-:W-:Y:S05]  /*0d30*/  BSYNC.RECONVERGENT B0 ;  /* 0x0000000000007941 */ /* 0x000fea0003800200 */
.L_x_19:
[----:B------:R-:W0:Y:S01]  /*0d40*/  LDC R9, c[0x0][0x380] ;  /* 0x0000e000ff097b82 */ /* 0x000e220000000800 */
[----:B------:R-:W0:Y:S01]  /*0d50*/  LDCU UR6, c[0x0][0x388] ;  /* 0x00007100ff0677ac */ /* 0x000e220008000800 */
[----:B------:R1:W-:Y:S01]  /*0d60*/  STG.E desc[UR4][R2.64+0x18], R7 ;  /* 0x0000180702007986 */ /* 0x0003e2000c101904 */
[----:B------:R-:W-:Y:S01]  /*0d70*/  IADD3 R4, PT, PT, R5, 0x7, RZ ;  /* 0x0000000705047810 */ /* 0x000fe20007ffe0ff */
[----:B------:R-:W-:Y:S01]  /*0d80*/  BSSY.RECONVERGENT B0, `(.L_x_22) ;  /* 0x0000015000007945 */ /* 0x000fe20003800200 */
[----:B------:R-:W-:Y:S01]  /*0d90*/  IMAD.MOV.U32 R6, RZ, RZ, RZ ;  /* 0x000000ffff067224 */ /* 0x000fe200078e00ff */
[----:B------:R-:W2:Y:S01]  /*0da0*/  LDCU UR8, c[0x0][0x394] ;  /* 0x00007280ff0877ac */ /* 0x000ea20008000800 */
[----:B------:R-:W-:Y:S01]  /*0db0*/  I2FP.F32.S32 R4, R4 ;  /* 0x0000000400047245 */ /* 0x000fe20000201400 */
[----:B------:R-:W3:Y:S04]  /*0dc0*/  LDCU UR7, c[0x0][0x394] ;  /* 0x00007280ff0777ac */ /* 0x000ee80008000800 */
[----:B0-----:R-:W-:Y:S01]  /*0dd0*/  FFMA R4, R4, UR6, R9 ;  /* 0x0000000604047c23 */ /* 0x001fe20008000009 */
[----:B------:R-:W-:-:S04]  /*0de0*/  MOV R9, R0 ;  /* 0x0000000000097202 */ /* 0x000fc80000000f00 */
[----:B-123--:R-:W-:-:S07]  /*0df0*/  MOV R8, R4 ;  /* 0x0000000400087202 */ /* 0x00efce0000000f00 */
.L_x_24:
        /* <DEDUP_REMOVED lines=13> */
.L_x_23:
[----:B------:R-:W-:Y:S05]  /*0ed0*/  BSYNC.RECONVERGENT B0 ;  /* 0x0000000000007941 */ /* 0x000fea0003800200 */
.L_x_22:
        /* <DEDUP_REMOVED lines=12> */
.L_x_27:
        /* <DEDUP_REMOVED lines=13> */
.L_x_26:
[----:B------:R-:W-:Y:S05]  /*1070*/  BSYNC.RECONVERGENT B0 ;  /* 0x0000000000007941 */ /* 0x000fea0003800200 */
.L_x_25:
        /* <DEDUP_REMOVED lines=12> */
.L_x_30:
        /* <DEDUP_REMOVED lines=13> */
.L_x_29:
[----:B------:R-:W-:Y:S05]  /*1210*/  BSYNC.RECONVERGENT B0 ;  /* 0x0000000000007941 */ /* 0x000fea0003800200 */
.L_x_28:
[----:B------:R-:W-:Y:S01]  /*1220*/  STG.E desc[UR4][R2.64+0x24], R4 ;  /* 0x0000240402007986 */ /* 0x000fe2000c101904 */
[----:B------:R-:W-:Y:S05]  /*1230*/  EXIT ;  /* 0x000000000000794d */ /* 0x000fea0003800000 */
.L_x_0:
[----:B------:R-:W-:-:S05]  /*1240*/  IMAD.WIDE R2, R5, 0x4, R2 ;  /* 0x0000000405027825 */ /* 0x000fca00078e0202 */
[----:B------:R-:W-:Y:S04]  /*1250*/  STG.E desc[UR4][R2.64], RZ ;  /* 0x000000ff02007986 */ /* 0x000fe8000c101904 */
        /* <DEDUP_REMOVED lines=8> */
[----:B------:R-:W-:Y:S01]  /*12e0*/  STG.E desc[UR4][R2.64+0x24], RZ ;  /* 0x000024ff02007986 */ /* 0x000fe2000c101904 */
[----:B------:R-:W-:Y:S05]  /*12f0*/  EXIT ;  /* 0x000000000000794d */ /* 0x000fea0003800000 */
.L_x_31:
[----:B------:R-:W-:-:S00]  /*1300*/  BRA `(.L_x_31) ;  /* 0xfffffffc00fc7947 */ /* 0x000fc0000383ffff */
[----:B------:R-:W-:-:S00]  /*1310*/  NOP ;  /* 0x0000000000007918 */ /* 0x000fc00000000000 */
        /* <DEDUP_REMOVED lines=14> */
.L_x_32:


//--------------------- .nv.shared.reserved.0     --------------------------
	.section	.nv.shared.reserved.0,"aw",@nobits
	.weak		__nv_reservedSMEM_offset_0_alias
	.size		__nv_reservedSMEM_offset_0_alias, 0, 64
	.other		__nv_reservedSMEM_offset_0_alias,@"STO_CUDA_RESERVED_SHARED STV_DEFAULT"
__nv_reservedSMEM_offset_0_alias:
	.zero		0
	.zero		64


//--------------------- .nv.constant0._Z12mandelKernelffffiiPim --------------------------
	.section	.nv.constant0._Z12mandelKernelffffiiPim,"a",@progbits
	.sectionflags	@""
	.align	4
.nv.constant0._Z12mandelKernelffffiiPim:
	.zero		936


//--------------------- SYMBOLS --------------------------

	.type		.nv.reservedSmem.offset0,@object
	.size		.nv.reservedSmem.offset0,0x4
